//
// Generated by NVIDIA NVVM Compiler
//
// Compiler Build ID: CL-36424714
// Cuda compilation tools, release 13.0, V13.0.88
// Based on NVVM 20.0.0
//

.version 9.0
.target sm_100
.address_size 64

	// .globl	_Z6kernelv
.extern .func  (.param .b32 func_retval0) vprintf
(
	.param .b64 vprintf_param_0,
	.param .b64 vprintf_param_1
)
;
.global .align 1 .b8 $str[36] = {84, 104, 114, 101, 97, 100, 32, 37, 100, 58, 32, 111, 114, 105, 103, 105, 110, 97, 108, 61, 37, 100, 44, 32, 115, 104, 105, 102, 116, 101, 100, 61, 37, 100, 10};

.visible .entry _Z6kernelv()
{
	.local .align 8 .b8 	__local_depot0[16];
	.reg .b64 	%SP;
	.reg .b64 	%SPL;
	.reg .pred 	%p<2>;
	.reg .b32 	%r<6>;
	.reg .b64 	%rd<5>;

	mov.u64 	%SPL, __local_depot0;
	cvta.local.u64 	%SP, %SPL;
	add.u64 	%rd1, %SP, 0;
	add.u64 	%rd2, %SPL, 0;
	mov.u32 	%r1, %tid.x;
	and.b32  	%r2, %r1, 31;
	shfl.sync.down.b32	%r3|%p1, %r2, 1, 31, -1;
	st.local.v2.u32 	[%rd2], {%r2, %r2};
	st.local.u32 	[%rd2+8], %r3;
	mov.u64 	%rd3, $str;
	cvta.global.u64 	%rd4, %rd3;
	{ // callseq 0, 0
	.param .b64 param0;
	st.param.b64 	[param0], %rd4;
	.param .b64 param1;
	st.param.b64 	[param1], %rd1;
	.param .b32 retval0;
	call.uni (retval0), 
	vprintf, 
	(
	param0, 
	param1
	);
	ld.param.b32 	%r4, [retval0];
	} // callseq 0
	ret;

}


// ===== COMPILED SASS (sm_100) =====

	.target	sm_100

	.elftype	@"ET_EXEC"


//--------------------- .note.nv.tkinfo           --------------------------
	.section	.note.nv.tkinfo,"",@"SHT_NOTE"
	.sectionflags	@"SHF_NOTE_NV_TKINFO"
	.tkinfo
        /*0018*/ 	.word	0x00000002
        /*0030*/ 	.string	""
        /*0030*/ 	.string	"ptxas"
        /*0030*/ 	.string	"Cuda compilation tools, release 13.0, V13.0.88"
        /*0030*/ 	.string	"Build cuda_13.0.r13.0/compiler.36424714_0"
        /*0030*/ 	.string	"-arch sm_100 -m 64 "



//--------------------- .note.nv.cuinfo           --------------------------
	.section	.note.nv.cuinfo,"",@"SHT_NOTE"
	.sectionflags	@"SHF_NOTE_NV_CUINFO"
        /*0018*/ 	.short	0x0002
        /*001a*/ 	.short	0x0064
        /*001c*/ 	.short	0x0082
	.zero		2


//--------------------- .nv.info                  --------------------------
	.section	.nv.info,"",@"SHT_CUDA_INFO"
	.align	4


	//----- nvinfo : EIATTR_REGCOUNT
	.align		4
        /*0000*/ 	.byte	0x04, 0x2f
        /*0002*/ 	.short	(.L_2 - .L_1)
	.align		4
.L_1:
        /*0004*/ 	.word	index@(_Z6kernelv)
        /*0008*/ 	.word	0x00000018


	//----- nvinfo : EIATTR_FRAME_SIZE
	.align		4
.L_2:
        /*000c*/ 	.byte	0x04, 0x11
        /*000e*/ 	.short	(.L_4 - .L_3)
	.align		4
.L_3:
        /*0010*/ 	.word	index@(_Z6kernelv)
        /*0014*/ 	.word	0x00000010


	//----- nvinfo : EIATTR_MIN_STACK_SIZE
	.align		4
.L_4:
        /*0018*/ 	.byte	0x04, 0x12
        /*001a*/ 	.short	(.L_6 - .L_5)
	.align		4
.L_5:
        /*001c*/ 	.word	index@(_Z6kernelv)
        /*0020*/ 	.word	0x00000010
.L_6:


//--------------------- .nv.compat                --------------------------
	.section	.nv.compat,"",@"SHT_CUDA_COMPAT_INFO"
	.align	4
        /*0000*/ 	.byte	0x02, 0x09, 0x00, 0x00, 0x02, 0x02, 0x01, 0x00, 0x02, 0x05, 0x05, 0x00, 0x03, 0x07, 0x01, 0x01
        /*0010*/ 	.byte	0x02, 0x03, 0x00, 0x00, 0x02, 0x06, 0x01, 0x00, 0x04, 0x0b, 0x08, 0x00, 0x09, 0x00, 0x00, 0x00
        /*0020*/ 	.byte	0x00, 0x00, 0x00, 0x00


//--------------------- .nv.info._Z6kernelv       --------------------------
	.section	.nv.info._Z6kernelv,"",@"SHT_CUDA_INFO"
	.sectionflags	@""
	.align	4


	//----- nvinfo : EIATTR_CUDA_API_VERSION
	.align		4
        /*0000*/ 	.byte	0x04, 0x37
        /*0002*/ 	.short	(.L_8 - .L_7)
.L_7:
        /*0004*/ 	.word	0x00000082


	//----- nvinfo : EIATTR_SPARSE_MMA_MASK
	.align		4
.L_8:
        /*0008*/ 	.byte	0x03, 0x50
        /*000a*/ 	.short	0x0000


	//----- nvinfo : EIATTR_MAXREG_COUNT
	.align		4
        /*000c*/ 	.byte	0x03, 0x1b
        /*000e*/ 	.short	0x00ff


	//----- nvinfo : EIATTR_EXTERNS
	.align		4
        /*0010*/ 	.byte	0x04, 0x0f
        /*0012*/ 	.short	(.L_10 - .L_9)


	//   ....[0]....
	.align		4
.L_9:
        /*0014*/ 	.word	index@(vprintf)


	//----- nvinfo : EIATTR_MERCURY_ISA_VERSION
	.align		4
.L_10:
        /*0018*/ 	.byte	0x03, 0x5f
        /*001a*/ 	.short	0x0101


	//----- nvinfo : EIATTR_COOP_GROUP_MASK_REGIDS
	.align		4
        /*001c*/ 	.byte	0x04, 0x29
        /*001e*/ 	.short	(.L_12 - .L_11)


	//   ....[0]....
.L_11:
        /*0020*/ 	.word	0xffffffff


	//----- nvinfo : EIATTR_COOP_GROUP_INSTR_OFFSETS
	.align		4
.L_12:
        /*0024*/ 	.byte	0x04, 0x28
        /*0026*/ 	.short	(.L_14 - .L_13)


	//   ....[0]....
.L_13:
        /*0028*/ 	.word	0x000000d0


	//----- nvinfo : EIATTR_VRC_CTA_INIT_COUNT
	.align		4
.L_14:
        /*002c*/ 	.byte	0x02, 0x4a
	.zero		1
	.zero		1


	//----- nvinfo : EIATTR_SYSCALL_OFFSETS
	.align		4
        /*0030*/ 	.byte	0x04, 0x46
        /*0032*/ 	.short	(.L_16 - .L_15)


	//   ....[0]....
.L_15:
        /*0034*/ 	.word	0x00000120


	//----- nvinfo : EIATTR_EXIT_INSTR_OFFSETS
	.align		4
.L_16:
        /*0038*/ 	.byte	0x04, 0x1c
        /*003a*/ 	.short	(.L_18 - .L_17)


	//   ....[0]....
.L_17:
        /*003c*/ 	.word	0x00000130


	//----- nvinfo : EIATTR_SW_WAR
	.align		4
.L_18:
        /*0040*/ 	.byte	0x04, 0x36
        /*0042*/ 	.short	(.L_20 - .L_19)
.L_19:
        /*0044*/ 	.word	0x00000008
.L_20:


//--------------------- .nv.callgraph             --------------------------
	.section	.nv.callgraph,"",@"SHT_CUDA_CALLGRAPH"
	.align	4
	.sectionentsize	8
	.align		4
        /*0000*/ 	.word	0x00000000
	.align		4
        /*0004*/ 	.word	0xffffffff
	.align		4
        /*0008*/ 	.word	index@(_Z6kernelv)
	.align		4
        /*000c*/ 	.word	index@(vprintf)
	.align		4
        /*0010*/ 	.word	0x00000000
	.align		4
        /*0014*/ 	.word	0xfffffffe
	.align		4
        /*0018*/ 	.word	0x00000000
	.align		4
        /*001c*/ 	.word	0xfffffffd
	.align		4
        /*0020*/ 	.word	0x00000000
	.align		4
        /*0024*/ 	.word	0xfffffffc


//--------------------- .nv.constant4             --------------------------
	.section	.nv.constant4,"a",@progbits
	.align	8
	.align		8
.nv.constant4:
        /*0000*/ 	.dword	vprintf
	.align		8
        /*0008*/ 	.dword	$str


//--------------------- .text._Z6kernelv          --------------------------
	.section	.text._Z6kernelv,"ax",@progbits
	.align	128
        .global         _Z6kernelv
        .type           _Z6kernelv,@function
        .size           _Z6kernelv,(.L_x_2 - _Z6kernelv)
        .other          _Z6kernelv,@"STO_CUDA_ENTRY STV_DEFAULT"
_Z6kernelv:
.text._Z6kernelv:
[----:B------:R-:W0:Y:S01]  /*0000*/  LDC R1, c[0x0][0x37c] ;  /* 0x0000df00ff017b82 */ /* 0x000e220000000800 */
[----:B------:R-:W1:Y:S01]  /*0010*/  S2R R2, SR_TID.X ;  /* 0x0000000000027919 */ /* 0x000e620000002100 */
[----:B------:R-:W-:Y:S01]  /*0020*/  MOV R8, 0x0 ;  /* 0x0000000000087802 */ /* 0x000fe20000000f00 */
[----:B0-----:R-:W-:Y:S01]  /*0030*/  VIADD R1, R1, 0xfffffff0 ;  /* 0xfffffff001017836 */ /* 0x001fe20000000000 */
[----:B------:R-:W0:Y:S04]  /*0040*/  LDCU UR4, c[0x0][0x2f8] ;  /* 0x00005f00ff0477ac */ /* 0x000e280008000800 */
[----:B------:R-:W2:Y:S01]  /*0050*/  LDC.64 R8, c[0x4][R8] ;  /* 0x0100000008087b82 */ /* 0x000ea20000000a00 */
[----:B------:R-:W3:Y:S01]  /*0060*/  LDCU.64 UR6, c[0x4][0x8] ;  /* 0x01000100ff0677ac */ /* 0x000ee20008000a00 */
[----:B------:R-:W4:Y:S01]  /*0070*/  LDCU UR5, c[0x0][0x2fc] ;  /* 0x00005f80ff0577ac */ /* 0x000f220008000800 */
[----:B0-----:R-:W-:-:S02]  /*0080*/  IADD3 R6, P0, PT, R1, UR4, RZ ;  /* 0x0000000401067c10 */ /* 0x001fc4000ff1e0ff */
[----:B---3--:R-:W-:Y:S01]  /*0090*/  MOV R4, UR6 ;  /* 0x0000000600047c02 */ /* 0x008fe20008000f00 */
[----:B------:R-:W-:Y:S01]  /*00a0*/  IMAD.U32 R5, RZ, RZ, UR7 ;  /* 0x00000007ff057e24 */ /* 0x000fe2000f8e00ff */
[----:B----4-:R-:W-:Y:S02]  /*00b0*/  IADD3.X R7, PT, PT, RZ, UR5, RZ, P0, !PT ;  /* 0x00000005ff077c10 */ /* 0x010fe400087fe4ff */
[----:B-1----:R-:W-:-:S05]  /*00c0*/  LOP3.LUT R2, R2, 0x1f, RZ, 0xc0, !PT ;  /* 0x0000001f02027812 */ /* 0x002fca00078ec0ff */
[----:B------:R-:W0:Y:S01]  /*00d0*/  SHFL.DOWN PT, R0, R2, 0x1, 0x1f ;  /* 0x08201f0002007f89 */ /* 0x000e2200000e0000 */
[----:B------:R-:W-:-:S05]  /*00e0*/  IMAD.MOV.U32 R3, RZ, RZ, R2 ;  /* 0x000000ffff037224 */ /* 0x000fca00078e0002 */
[----:B------:R1:W-:Y:S04]  /*00f0*/  STL.64 [R1], R2 ;  /* 0x0000000201007387 */ /* 0x0003e80000100a00 */
[----:B0-2---:R1:W-:Y:S02]  /*0100*/  STL [R1+0x8], R0 ;  /* 0x0000080001007387 */ /* 0x0053e40000100800 */
[----:B------:R-:W-:-:S07]  /*0110*/  LEPC R20, `(.L_x_0) ;  /* 0x000000001014794e */ /* 0x000fce0000000000 */
[----:B-1----:R-:W-:Y:S05]  /*0120*/  CALL.ABS.NOINC R8 ;  /* 0x0000000008007343 */ /* 0x002fea0003c00000 */
.L_x_0:
[----:B------:R-:W-:Y:S05]  /*0130*/  EXIT ;  /* 0x000000000000794d */ /* 0x000fea0003800000 */
.L_x_1:
[----:B------:R-:W-:-:S00]  /*0140*/  BRA `(.L_x_1) ;  /* 0xfffffffc00fc7947 */ /* 0x000fc0000383ffff */
[----:B------:R-:W-:-:S00]  /*0150*/  NOP ;  /* 0x0000000000007918 */ /* 0x000fc00000000000 */
        /* <DEDUP_REMOVED lines=10> */
.L_x_2:


//--------------------- .nv.global.init           --------------------------
	.section	.nv.global.init,"aw",@progbits
.nv.global.init:
	.type		$str,@object
	.size		$str,(.L_0 - $str)
$str:
        /*0000*/ 	.byte	0x54, 0x68, 0x72, 0x65, 0x61, 0x64, 0x20, 0x25, 0x64, 0x3a, 0x20, 0x6f, 0x72, 0x69, 0x67, 0x69
        /*0010*/ 	.byte	0x6e, 0x61, 0x6c, 0x3d, 0x25, 0x64, 0x2c, 0x20, 0x73, 0x68, 0x69, 0x66, 0x74, 0x65, 0x64, 0x3d
        /*0020*/ 	.byte	0x25, 0x64, 0x0a, 0x00
.L_0:


//--------------------- .nv.shared.reserved.0     --------------------------
	.section	.nv.shared.reserved.0,"aw",@nobits
	.weak		__nv_reservedSMEM_offset_0_alias
	.size		__nv_reservedSMEM_offset_0_alias, 0, 64
	.other		__nv_reservedSMEM_offset_0_alias,@"STO_CUDA_RESERVED_SHARED STV_DEFAULT"
__nv_reservedSMEM_offset_0_alias:
	.zero		0
	.zero		64


//--------------------- .nv.constant0._Z6kernelv  --------------------------
	.section	.nv.constant0._Z6kernelv,"a",@progbits
	.sectionflags	@""
	.align	4
.nv.constant0._Z6kernelv:
	.zero		896


//--------------------- SYMBOLS --------------------------

	.type		.nv.reservedSmem.offset0,@object
	.size		.nv.reservedSmem.offset0,0x4
	.type		vprintf,@function
